	.headerflags	@"EF_CUDA_TEXMODE_UNIFIED EF_CUDA_64BIT_ADDRESS EF_CUDA_ACCELERATORS EF_CUDA_SM90 EF_CUDA_VIRTUAL_SM(EF_CUDA_SM90)"
	.elftype	@"ET_EXEC"


//--------------------- .nv.info                  --------------------------
	.section	.nv.info,"",@"SHT_CUDA_INFO"
	.align	4


	//----- nvinfo : EIATTR_REGCOUNT
	.align		4
        /*0000*/ 	.byte	0x04, 0x2f
        /*0002*/ 	.short	(.L_1 - .L_0)
	.align		4
.L_0:
        /*0004*/ 	.word	index@(triton_poi_fused__to_copy_19)
        /*0008*/ 	.word	0x00000009


	//----- nvinfo : EIATTR_MIN_STACK_SIZE
	.align		4
.L_1:
        /*000c*/ 	.byte	0x04, 0x12
        /*000e*/ 	.short	(.L_3 - .L_2)
	.align		4
.L_2:
        /*0010*/ 	.word	index@(triton_poi_fused__to_copy_19)
        /*0014*/ 	.word	0x00000000


	//----- nvinfo : EIATTR_FRAME_SIZE
	.align		4
.L_3:
        /*0018*/ 	.byte	0x04, 0x11
        /*001a*/ 	.short	(.L_5 - .L_4)
	.align		4
.L_4:
        /*001c*/ 	.word	index@(triton_poi_fused__to_copy_19)
        /*0020*/ 	.word	0x00000000


	//----- nvinfo : EIATTR_MIN_STACK_SIZE
	.align		4
.L_5:
        /*0024*/ 	.byte	0x04, 0x12
        /*0026*/ 	.short	(.L_7 - .L_6)
	.align		4
.L_6:
        /*0028*/ 	.word	index@(triton_poi_fused__to_copy_19)
        /*002c*/ 	.word	0x00000000
.L_7:


//--------------------- .nv.info.triton_poi_fused__to_copy_19 --------------------------
	.section	.nv.info.triton_poi_fused__to_copy_19,"",@"SHT_CUDA_INFO"
	.sectionflags	@""
	.align	4


	//----- nvinfo : EIATTR_CUDA_API_VERSION
	.align		4
        /*0000*/ 	.byte	0x04, 0x37
        /*0002*/ 	.short	(.L_9 - .L_8)
.L_8:
        /*0004*/ 	.word	0x0000007c


	//----- nvinfo : EIATTR_KPARAM_INFO
	.align		4
.L_9:
        /*0008*/ 	.byte	0x04, 0x17
        /*000a*/ 	.short	(.L_11 - .L_10)
.L_10:
        /*000c*/ 	.word	0x00000000
        /*0010*/ 	.short	0x0001
        /*0012*/ 	.short	0x0008
        /*0014*/ 	.byte	0x00, 0xf0, 0x11, 0x00


	//----- nvinfo : EIATTR_KPARAM_INFO
	.align		4
.L_11:
        /*0018*/ 	.byte	0x04, 0x17
        /*001a*/ 	.short	(.L_13 - .L_12)
.L_12:
        /*001c*/ 	.word	0x00000000
        /*0020*/ 	.short	0x0000
        /*0022*/ 	.short	0x0000
        /*0024*/ 	.byte	0x00, 0xf4, 0x21, 0x00


	//----- nvinfo : EIATTR_SPARSE_MMA_MASK
	.align		4
.L_13:
        /*0028*/ 	.byte	0x03, 0x50
        /*002a*/ 	.short	0x0000


	//----- nvinfo : EIATTR_MAXREG_COUNT
	.align		4
        /*002c*/ 	.byte	0x03, 0x1b
        /*002e*/ 	.short	0x00ff


	//----- nvinfo : EIATTR_EXIT_INSTR_OFFSETS
	.align		4
        /*0030*/ 	.byte	0x04, 0x1c
        /*0032*/ 	.short	(.L_15 - .L_14)


	//   ....[0]....
.L_14:
        /*0034*/ 	.word	0x000000e0


	//   ....[1]....
        /*0038*/ 	.word	0x00000110


	//----- nvinfo : EIATTR_REQNTID
	.align		4
.L_15:
        /*003c*/ 	.byte	0x04, 0x10
        /*003e*/ 	.short	(.L_17 - .L_16)
.L_16:
        /*0040*/ 	.word	0x00000020
        /*0044*/ 	.word	0x00000001
        /*0048*/ 	.word	0x00000001


	//----- nvinfo : EIATTR_CBANK_PARAM_SIZE
	.align		4
.L_17:
        /*004c*/ 	.byte	0x03, 0x19
        /*004e*/ 	.short	0x000c


	//----- nvinfo : EIATTR_PARAM_CBANK
	.align		4
        /*0050*/ 	.byte	0x04, 0x0a
        /*0052*/ 	.short	(.L_19 - .L_18)
	.align		4
.L_18:
        /*0054*/ 	.word	index@(.nv.constant0.triton_poi_fused__to_copy_19)
        /*0058*/ 	.short	0x0210
        /*005a*/ 	.short	0x000c


	//----- nvinfo : EIATTR_SW_WAR
	.align		4
.L_19:
        /*005c*/ 	.byte	0x04, 0x36
        /*005e*/ 	.short	(.L_21 - .L_20)
.L_20:
        /*0060*/ 	.word	0x00000008
.L_21:


//--------------------- .nv.callgraph             --------------------------
	.section	.nv.callgraph,"",@"SHT_CUDA_CALLGRAPH"
	.align	4
	.sectionentsize	8
	.align		4
        /*0000*/ 	.word	0x00000000
	.align		4
        /*0004*/ 	.word	0xffffffff
	.align		4
        /*0008*/ 	.word	0x00000000
	.align		4
        /*000c*/ 	.word	0xfffffffe
	.align		4
        /*0010*/ 	.word	0x00000000
	.align		4
        /*0014*/ 	.word	0xfffffffd
	.align		4
        /*0018*/ 	.word	0x00000000
	.align		4
        /*001c*/ 	.word	0xfffffffc


//--------------------- .text.triton_poi_fused__to_copy_19 --------------------------
	.section	.text.triton_poi_fused__to_copy_19,"ax",@progbits
	.align	128
        .global         triton_poi_fused__to_copy_19
        .type           triton_poi_fused__to_copy_19,@function
        .size           triton_poi_fused__to_copy_19,(.L_x_1 - triton_poi_fused__to_copy_19)
        .other          triton_poi_fused__to_copy_19,@"STO_CUDA_ENTRY STV_DEFAULT"
triton_poi_fused__to_copy_19:
.text.triton_poi_fused__to_copy_19:
[----:B------:R-:W0:Y:S02]  /*0000*/  LDC R1, c[0x0][0x28] ;  /* 0x00000a00ff017b82 */ /* 0x000e240000000800 */
[----:B------:R-:W1:Y:S01]  /*0010*/  S2R R6, SR_TID.X ;  /* 0x0000000000067919 */ /* 0x000e620000002100 */
[----:B------:R-:W2:Y:S01]  /*0020*/  LDC.64 R2, c[0x0][0x210] ;  /* 0x00008400ff027b82 */ /* 0x000ea20000000a00 */
[----:B------:R-:W3:Y:S01]  /*0030*/  S2R R5, SR_CTAID.X ;  /* 0x0000000000057919 */ /* 0x000ee20000002500 */
[C---:B-1----:R-:W-:Y:S02]  /*0040*/  LOP3.LUT R0, R6.reuse, 0x7, RZ, 0xc0, !PT ;  /* 0x0000000706007812 */ /* 0x042fe400078ec0ff */
[----:B------:R-:W-:-:S03]  /*0050*/  LOP3.LUT P0, RZ, R6, 0x18, RZ, 0xc0, !PT ;  /* 0x0000001806ff7812 */ /* 0x000fc6000780c0ff */
[----:B---3--:R-:W-:-:S04]  /*0060*/  IMAD R5, R5, 0x8, R0 ;  /* 0x0000000805057824 */ /* 0x008fc800078e0200 */
[C---:B--2---:R-:W-:Y:S01]  /*0070*/  IMAD.WIDE R2, R5.reuse, 0x8, R2 ;  /* 0x0000000805027825 */ /* 0x044fe200078e0202 */
[----:B------:R-:W-:Y:S02]  /*0080*/  I2FP.F32.S32 R0, R5 ;  /* 0x0000000500007245 */ /* 0x000fe40000201400 */
[----:B------:R-:W-:-:S03]  /*0090*/  ISETP.LT.AND P0, PT, R5, 0x8, !P0 ;  /* 0x000000080500780c */ /* 0x000fc60004701270 */
[----:B------:R-:W-:-:S05]  /*00a0*/  FMUL R0, R0, 4.4285712242126464844 ;  /* 0x408db6db00007820 */ /* 0x000fca0000400000 */
[----:B------:R-:W-:-:S04]  /*00b0*/  FMNMX R0, RZ, R0, !PT ;  /* 0x00000000ff007209 */ /* 0x000fc80007800000 */
[----:B------:R-:W1:Y:S02]  /*00c0*/  F2I.TRUNC.NTZ R4, R0 ;  /* 0x0000000000047305 */ /* 0x000e64000020f100 */
[----:B-1----:R-:W-:Y:S01]  /*00d0*/  SHF.R.S32.HI R5, RZ, 0x1f, R4 ;  /* 0x0000001fff057819 */ /* 0x002fe20000011404 */
[----:B------:R-:W-:Y:S06]  /*00e0*/  @!P0 EXIT ;  /* 0x000000000000894d */ /* 0x000fec0003800000 */
[----:B------:R-:W-:Y:S02]  /*00f0*/  ULDC.64 UR4, c[0x0][0x208] ;  /* 0x0000820000047ab9 */ /* 0x000fe40000000a00 */
[----:B------:R-:W-:Y:S01]  /*0100*/  STG.E.64 desc[UR4][R2.64], R4 ;  /* 0x0000000402007986 */ /* 0x000fe2000c101b04 */
[----:B------:R-:W-:Y:S05]  /*0110*/  EXIT ;  /* 0x000000000000794d */ /* 0x000fea0003800000 */
.L_x_0:
[----:B------:R-:W-:-:S00]  /*0120*/  BRA `(.L_x_0) ;  /* 0xfffffffc00fc7947 */ /* 0x000fc0000383ffff */
[----:B------:R-:W-:-:S00]  /*0130*/  NOP ;  /* 0x0000000000007918 */ /* 0x000fc00000000000 */
        /* <DEDUP_REMOVED lines=12> */
.L_x_1:


//--------------------- .nv.constant0.triton_poi_fused__to_copy_19 --------------------------
	.section	.nv.constant0.triton_poi_fused__to_copy_19,"a",@progbits
	.sectionflags	@""
	.align	4
.nv.constant0.triton_poi_fused__to_copy_19:
	.zero		540
